//
// Generated by NVIDIA NVVM Compiler
//
// Compiler Build ID: CL-36424714
// Cuda compilation tools, release 13.0, V13.0.88
// Based on NVVM 20.0.0
//

.version 9.0
.target sm_100
.address_size 64

	// .globl	_Z12sumReductionPiS_i
.extern .shared .align 16 .b8 sharedMem[];

.visible .entry _Z12sumReductionPiS_i(
	.param .u64 .ptr .align 1 _Z12sumReductionPiS_i_param_0,
	.param .u64 .ptr .align 1 _Z12sumReductionPiS_i_param_1,
	.param .u32 _Z12sumReductionPiS_i_param_2
)
{
	.reg .pred 	%p<6>;
	.reg .b32 	%r<21>;
	.reg .b64 	%rd<9>;

	ld.param.u64 	%rd1, [_Z12sumReductionPiS_i_param_0];
	ld.param.u64 	%rd2, [_Z12sumReductionPiS_i_param_1];
	ld.param.u32 	%r11, [_Z12sumReductionPiS_i_param_2];
	mov.u32 	%r1, %ctaid.x;
	mov.u32 	%r2, %ntid.x;
	mov.u32 	%r3, %tid.x;
	mad.lo.s32 	%r4, %r1, %r2, %r3;
	setp.ge.s32 	%p1, %r4, %r11;
	mov.b32 	%r19, 0;
	@%p1 bra 	$L__BB0_2;
	cvta.to.global.u64 	%rd3, %rd1;
	mul.wide.s32 	%rd4, %r4, 4;
	add.s64 	%rd5, %rd3, %rd4;
	ld.global.u32 	%r19, [%rd5];
$L__BB0_2:
	shl.b32 	%r12, %r3, 2;
	mov.u32 	%r13, sharedMem;
	add.s32 	%r7, %r13, %r12;
	st.shared.u32 	[%r7], %r19;
	bar.sync 	0;
	setp.lt.u32 	%p2, %r2, 2;
	@%p2 bra 	$L__BB0_5;
	mov.b32 	%r20, 1;
$L__BB0_4:
	ld.shared.u32 	%r15, [%r7];
	shfl.sync.down.b32	%r16|%p3, %r15, %r20, 31, -1;
	add.s32 	%r17, %r16, %r15;
	st.shared.u32 	[%r7], %r17;
	bar.sync 	0;
	shl.b32 	%r20, %r20, 1;
	setp.lt.u32 	%p4, %r20, %r2;
	@%p4 bra 	$L__BB0_4;
$L__BB0_5:
	setp.ne.s32 	%p5, %r3, 0;
	@%p5 bra 	$L__BB0_7;
	ld.shared.u32 	%r18, [sharedMem];
	cvta.to.global.u64 	%rd6, %rd2;
	mul.wide.u32 	%rd7, %r1, 4;
	add.s64 	%rd8, %rd6, %rd7;
	st.global.u32 	[%rd8], %r18;
$L__BB0_7:
	ret;

}


// ===== COMPILED SASS (sm_100) =====

	.target	sm_100

	.elftype	@"ET_EXEC"


//--------------------- .note.nv.tkinfo           --------------------------
	.section	.note.nv.tkinfo,"",@"SHT_NOTE"
	.sectionflags	@"SHF_NOTE_NV_TKINFO"
	.tkinfo
        /*0018*/ 	.word	0x00000002
        /*0030*/ 	.string	""
        /*0030*/ 	.string	"ptxas"
        /*0030*/ 	.string	"Cuda compilation tools, release 13.0, V13.0.88"
        /*0030*/ 	.string	"Build cuda_13.0.r13.0/compiler.36424714_0"
        /*0030*/ 	.string	"-arch sm_100 -m 64 "



//--------------------- .note.nv.cuinfo           --------------------------
	.section	.note.nv.cuinfo,"",@"SHT_NOTE"
	.sectionflags	@"SHF_NOTE_NV_CUINFO"
        /*0018*/ 	.short	0x0002
        /*001a*/ 	.short	0x0064
        /*001c*/ 	.short	0x0082
	.zero		2


//--------------------- .nv.info                  --------------------------
	.section	.nv.info,"",@"SHT_CUDA_INFO"
	.align	4


	//----- nvinfo : EIATTR_REGCOUNT
	.align		4
        /*0000*/ 	.byte	0x04, 0x2f
        /*0002*/ 	.short	(.L_1 - .L_0)
	.align		4
.L_0:
        /*0004*/ 	.word	index@(_Z12sumReductionPiS_i)
        /*0008*/ 	.word	0x0000000a


	//----- nvinfo : EIATTR_FRAME_SIZE
	.align		4
.L_1:
        /*000c*/ 	.byte	0x04, 0x11
        /*000e*/ 	.short	(.L_3 - .L_2)
	.align		4
.L_2:
        /*0010*/ 	.word	index@(_Z12sumReductionPiS_i)
        /*0014*/ 	.word	0x00000000


	//----- nvinfo : EIATTR_MIN_STACK_SIZE
	.align		4
.L_3:
        /*0018*/ 	.byte	0x04, 0x12
        /*001a*/ 	.short	(.L_5 - .L_4)
	.align		4
.L_4:
        /*001c*/ 	.word	index@(_Z12sumReductionPiS_i)
        /*0020*/ 	.word	0x00000000
.L_5:


//--------------------- .nv.compat                --------------------------
	.section	.nv.compat,"",@"SHT_CUDA_COMPAT_INFO"
	.align	4
        /*0000*/ 	.byte	0x02, 0x09, 0x00, 0x00, 0x02, 0x02, 0x01, 0x00, 0x02, 0x05, 0x05, 0x00, 0x03, 0x07, 0x01, 0x01
        /*0010*/ 	.byte	0x02, 0x03, 0x00, 0x00, 0x02, 0x06, 0x01, 0x00, 0x04, 0x0b, 0x08, 0x00, 0x09, 0x00, 0x00, 0x00
        /*0020*/ 	.byte	0x00, 0x00, 0x00, 0x00


//--------------------- .nv.info._Z12sumReductionPiS_i --------------------------
	.section	.nv.info._Z12sumReductionPiS_i,"",@"SHT_CUDA_INFO"
	.sectionflags	@""
	.align	4


	//----- nvinfo : EIATTR_CUDA_API_VERSION
	.align		4
        /*0000*/ 	.byte	0x04, 0x37
        /*0002*/ 	.short	(.L_7 - .L_6)
.L_6:
        /*0004*/ 	.word	0x00000082


	//----- nvinfo : EIATTR_KPARAM_INFO
	.align		4
.L_7:
        /*0008*/ 	.byte	0x04, 0x17
        /*000a*/ 	.short	(.L_9 - .L_8)
.L_8:
        /*000c*/ 	.word	0x00000000
        /*0010*/ 	.short	0x0002
        /*0012*/ 	.short	0x0010
        /*0014*/ 	.byte	0x00, 0xf0, 0x11, 0x00


	//----- nvinfo : EIATTR_KPARAM_INFO
	.align		4
.L_9:
        /*0018*/ 	.byte	0x04, 0x17
        /*001a*/ 	.short	(.L_11 - .L_10)
.L_10:
        /*001c*/ 	.word	0x00000000
        /*0020*/ 	.short	0x0001
        /*0022*/ 	.short	0x0008
        /*0024*/ 	.byte	0x00, 0xf5, 0x21, 0x00


	//----- nvinfo : EIATTR_KPARAM_INFO
	.align		4
.L_11:
        /*0028*/ 	.byte	0x04, 0x17
        /*002a*/ 	.short	(.L_13 - .L_12)
.L_12:
        /*002c*/ 	.word	0x00000000
        /*0030*/ 	.short	0x0000
        /*0032*/ 	.short	0x0000
        /*0034*/ 	.byte	0x00, 0xf5, 0x21, 0x00


	//----- nvinfo : EIATTR_SPARSE_MMA_MASK
	.align		4
.L_13:
        /*0038*/ 	.byte	0x03, 0x50
        /*003a*/ 	.short	0x0000


	//----- nvinfo : EIATTR_MAXREG_COUNT
	.align		4
        /*003c*/ 	.byte	0x03, 0x1b
        /*003e*/ 	.short	0x00ff


	//----- nvinfo : EIATTR_NUM_BARRIERS
	.align		4
        /*0040*/ 	.byte	0x02, 0x4c
        /*0042*/ 	.byte	0x01
	.zero		1


	//----- nvinfo : EIATTR_MERCURY_ISA_VERSION
	.align		4
        /*0044*/ 	.byte	0x03, 0x5f
        /*0046*/ 	.short	0x0101


	//----- nvinfo : EIATTR_COOP_GROUP_MASK_REGIDS
	.align		4
        /*0048*/ 	.byte	0x04, 0x29
        /*004a*/ 	.short	(.L_15 - .L_14)


	//   ....[0]....
.L_14:
        /*004c*/ 	.word	0xffffffff


	//----- nvinfo : EIATTR_COOP_GROUP_INSTR_OFFSETS
	.align		4
.L_15:
        /*0050*/ 	.byte	0x04, 0x28
        /*0052*/ 	.short	(.L_17 - .L_16)


	//   ....[0]....
.L_16:
        /*0054*/ 	.word	0x00000170


	//----- nvinfo : EIATTR_VRC_CTA_INIT_COUNT
	.align		4
.L_17:
        /*0058*/ 	.byte	0x02, 0x4a
	.zero		1
	.zero		1


	//----- nvinfo : EIATTR_EXIT_INSTR_OFFSETS
	.align		4
        /*005c*/ 	.byte	0x04, 0x1c
        /*005e*/ 	.short	(.L_19 - .L_18)


	//   ....[0]....
.L_18:
        /*0060*/ 	.word	0x000001e0


	//   ....[1]....
        /*0064*/ 	.word	0x00000230


	//----- nvinfo : EIATTR_CBANK_PARAM_SIZE
	.align		4
.L_19:
        /*0068*/ 	.byte	0x03, 0x19
        /*006a*/ 	.short	0x0014


	//----- nvinfo : EIATTR_PARAM_CBANK
	.align		4
        /*006c*/ 	.byte	0x04, 0x0a
        /*006e*/ 	.short	(.L_21 - .L_20)
	.align		4
.L_20:
        /*0070*/ 	.word	index@(.nv.constant0._Z12sumReductionPiS_i)
        /*0074*/ 	.short	0x0380
        /*0076*/ 	.short	0x0014


	//----- nvinfo : EIATTR_SW_WAR
	.align		4
.L_21:
        /*0078*/ 	.byte	0x04, 0x36
        /*007a*/ 	.short	(.L_23 - .L_22)
.L_22:
        /*007c*/ 	.word	0x00000008
.L_23:


//--------------------- .nv.callgraph             --------------------------
	.section	.nv.callgraph,"",@"SHT_CUDA_CALLGRAPH"
	.align	4
	.sectionentsize	8
	.align		4
        /*0000*/ 	.word	0x00000000
	.align		4
        /*0004*/ 	.word	0xffffffff
	.align		4
        /*0008*/ 	.word	0x00000000
	.align		4
        /*000c*/ 	.word	0xfffffffe
	.align		4
        /*0010*/ 	.word	0x00000000
	.align		4
        /*0014*/ 	.word	0xfffffffd
	.align		4
        /*0018*/ 	.word	0x00000000
	.align		4
        /*001c*/ 	.word	0xfffffffc


//--------------------- .text._Z12sumReductionPiS_i --------------------------
	.section	.text._Z12sumReductionPiS_i,"ax",@progbits
	.align	128
        .global         _Z12sumReductionPiS_i
        .type           _Z12sumReductionPiS_i,@function
        .size           _Z12sumReductionPiS_i,(.L_x_3 - _Z12sumReductionPiS_i)
        .other          _Z12sumReductionPiS_i,@"STO_CUDA_ENTRY STV_DEFAULT"
_Z12sumReductionPiS_i:
.text._Z12sumReductionPiS_i:
[----:B------:R-:W-:Y:S01]  /*0000*/  LDC R1, c[0x0][0x37c] ;  /* 0x0000df00ff017b82 */ /* 0x000fe20000000800 */
[----:B------:R-:W0:Y:S01]  /*0010*/  S2R R7, SR_CTAID.X ;  /* 0x0000000000077919 */ /* 0x000e220000002500 */
[----:B------:R-:W0:Y:S01]  /*0020*/  LDCU UR8, c[0x0][0x360] ;  /* 0x00006c00ff0877ac */ /* 0x000e220008000800 */
[----:B------:R-:W-:Y:S01]  /*0030*/  IMAD.MOV.U32 R0, RZ, RZ, RZ ;  /* 0x000000ffff007224 */ /* 0x000fe200078e00ff */
[----:B------:R-:W0:Y:S01]  /*0040*/  S2R R4, SR_TID.X ;  /* 0x0000000000047919 */ /* 0x000e220000002100 */
[----:B------:R-:W1:Y:S01]  /*0050*/  LDCU UR4, c[0x0][0x390] ;  /* 0x00007200ff0477ac */ /* 0x000e620008000800 */
[----:B------:R-:W2:Y:S01]  /*0060*/  LDCU.64 UR6, c[0x0][0x358] ;  /* 0x00006b00ff0677ac */ /* 0x000ea20008000a00 */
[----:B0-----:R-:W-:-:S05]  /*0070*/  IMAD R5, R7, UR8, R4 ;  /* 0x0000000807057c24 */ /* 0x001fca000f8e0204 */
[----:B-1----:R-:W-:-:S13]  /*0080*/  ISETP.GE.AND P0, PT, R5, UR4, PT ;  /* 0x0000000405007c0c */ /* 0x002fda000bf06270 */
[----:B------:R-:W0:Y:S02]  /*0090*/  @!P0 LDC.64 R2, c[0x0][0x380] ;  /* 0x0000e000ff028b82 */ /* 0x000e240000000a00 */
[----:B0-----:R-:W-:-:S05]  /*00a0*/  @!P0 IMAD.WIDE R2, R5, 0x4, R2 ;  /* 0x0000000405028825 */ /* 0x001fca00078e0202 */
[----:B--2---:R-:W2:Y:S01]  /*00b0*/  @!P0 LDG.E R0, desc[UR6][R2.64] ;  /* 0x0000000602008981 */ /* 0x004ea2000c1e1900 */
[----:B------:R-:W0:Y:S01]  /*00c0*/  S2UR UR5, SR_CgaCtaId ;  /* 0x00000000000579c3 */ /* 0x000e220000008800 */
[----:B------:R-:W-:Y:S01]  /*00d0*/  UMOV UR4, 0x400 ;  /* 0x0000040000047882 */ /* 0x000fe20000000000 */
[----:B------:R-:W-:Y:S01]  /*00e0*/  UISETP.GE.U32.AND UP0, UPT, UR8, 0x2, UPT ;  /* 0x000000020800788c */ /* 0x000fe2000bf06070 */
[----:B------:R-:W-:Y:S01]  /*00f0*/  ISETP.NE.AND P1, PT, R4, RZ, PT ;  /* 0x000000ff0400720c */ /* 0x000fe20003f25270 */
[----:B0-----:R-:W-:-:S06]  /*0100*/  ULEA UR4, UR5, UR4, 0x18 ;  /* 0x0000000405047291 */ /* 0x001fcc000f8ec0ff */
[----:B------:R-:W-:-:S05]  /*0110*/  LEA R5, R4, UR4, 0x2 ;  /* 0x0000000404057c11 */ /* 0x000fca000f8e10ff */
[----:B--2---:R0:W-:Y:S01]  /*0120*/  STS [R5], R0 ;  /* 0x0000000005007388 */ /* 0x0041e20000000800 */
[----:B------:R-:W-:Y:S06]  /*0130*/  BAR.SYNC.DEFER_BLOCKING 0x0 ;  /* 0x0000000000007b1d */ /* 0x000fec0000010000 */
[----:B------:R-:W-:Y:S05]  /*0140*/  BRA.U !UP0, `(.L_x_0) ;  /* 0x0000000108247547 */ /* 0x000fea000b800000 */
[----:B0-----:R-:W-:-:S07]  /*0150*/  IMAD.MOV.U32 R0, RZ, RZ, 0x1 ;  /* 0x00000001ff007424 */ /* 0x001fce00078e00ff */
.L_x_1:
[----:B------:R-:W0:Y:S04]  /*0160*/  LDS R3, [R5] ;  /* 0x0000000005037984 */ /* 0x000e280000000800 */
[----:B01----:R0:W1:Y:S02]  /*0170*/  SHFL.DOWN PT, R2, R3, R0, 0x1f ;  /* 0x08001f0003027589 */ /* 0x00306400000e0000 */
[----:B0-----:R-:W-:-:S04]  /*0180*/  SHF.L.U32 R0, R0, 0x1, RZ ;  /* 0x0000000100007819 */ /* 0x001fc800000006ff */
[----:B------:R-:W-:Y:S02]  /*0190*/  ISETP.GE.U32.AND P0, PT, R0, UR8, PT ;  /* 0x0000000800007c0c */ /* 0x000fe4000bf06070 */
[----:B-1----:R-:W-:-:S05]  /*01a0*/  IADD3 R2, PT, PT, R3, R2, RZ ;  /* 0x0000000203027210 */ /* 0x002fca0007ffe0ff */
[----:B------:R1:W-:Y:S01]  /*01b0*/  STS [R5], R2 ;  /* 0x0000000205007388 */ /* 0x0003e20000000800 */
[----:B------:R-:W-:Y:S06]  /*01c0*/  BAR.SYNC.DEFER_BLOCKING 0x0 ;  /* 0x0000000000007b1d */ /* 0x000fec0000010000 */
[----:B------:R-:W-:Y:S05]  /*01d0*/  @!P0 BRA `(.L_x_1) ;  /* 0xfffffffc00e08947 */ /* 0x000fea000383ffff */
.L_x_0:
[----:B------:R-:W-:Y:S05]  /*01e0*/  @P1 EXIT ;  /* 0x000000000000194d */ /* 0x000fea0003800000 */
[----:B01----:R-:W0:Y:S01]  /*01f0*/  LDS R5, [UR4] ;  /* 0x00000004ff057984 */ /* 0x003e220008000800 */
[----:B------:R-:W1:Y:S02]  /*0200*/  LDC.64 R2, c[0x0][0x388] ;  /* 0x0000e200ff027b82 */ /* 0x000e640000000a00 */
[----:B-1----:R-:W-:-:S05]  /*0210*/  IMAD.WIDE.U32 R2, R7, 0x4, R2 ;  /* 0x0000000407027825 */ /* 0x002fca00078e0002 */
[----:B0-----:R-:W-:Y:S01]  /*0220*/  STG.E desc[UR6][R2.64], R5 ;  /* 0x0000000502007986 */ /* 0x001fe2000c101906 */
[----:B------:R-:W-:Y:S05]  /*0230*/  EXIT ;  /* 0x000000000000794d */ /* 0x000fea0003800000 */
.L_x_2:
[----:B------:R-:W-:-:S00]  /*0240*/  BRA `(.L_x_2) ;  /* 0xfffffffc00fc7947 */ /* 0x000fc0000383ffff */
[----:B------:R-:W-:-:S00]  /*0250*/  NOP ;  /* 0x0000000000007918 */ /* 0x000fc00000000000 */
        /* <DEDUP_REMOVED lines=10> */
.L_x_3:


//--------------------- .nv.shared._Z12sumReductionPiS_i --------------------------
	.section	.nv.shared._Z12sumReductionPiS_i,"aw",@nobits
	.sectionflags	@""
	.align	16
	.zero		1024


//--------------------- .nv.shared.reserved.0     --------------------------
	.section	.nv.shared.reserved.0,"aw",@nobits
	.weak		__nv_reservedSMEM_offset_0_alias
	.size		__nv_reservedSMEM_offset_0_alias, 0, 64
	.other		__nv_reservedSMEM_offset_0_alias,@"STO_CUDA_RESERVED_SHARED STV_DEFAULT"
__nv_reservedSMEM_offset_0_alias:
	.zero		0
	.zero		64


//--------------------- .nv.constant0._Z12sumReductionPiS_i --------------------------
	.section	.nv.constant0._Z12sumReductionPiS_i,"a",@progbits
	.sectionflags	@""
	.align	4
.nv.constant0._Z12sumReductionPiS_i:
	.zero		916


//--------------------- SYMBOLS --------------------------

	.type		.nv.reservedSmem.offset0,@object
	.size		.nv.reservedSmem.offset0,0x4
	.type		.nv.reservedSmem.cap,@object
	.size		.nv.reservedSmem.cap,0x4
